	.headerflags	@"EF_CUDA_TEXMODE_UNIFIED EF_CUDA_64BIT_ADDRESS EF_CUDA_ACCELERATORS EF_CUDA_SM90 EF_CUDA_VIRTUAL_SM(EF_CUDA_SM90)"
	.elftype	@"ET_EXEC"


//--------------------- .nv.info                  --------------------------
	.section	.nv.info,"",@"SHT_CUDA_INFO"
	.align	4


	//----- nvinfo : EIATTR_REGCOUNT
	.align		4
        /*0000*/ 	.byte	0x04, 0x2f
        /*0002*/ 	.short	(.L_3 - .L_2)
	.align		4
.L_2:
        /*0004*/ 	.word	index@(triton_poi_fused__native_batch_norm_legit_no_training_convolution_39)
        /*0008*/ 	.word	0x00000017


	//----- nvinfo : EIATTR_MIN_STACK_SIZE
	.align		4
.L_3:
        /*000c*/ 	.byte	0x04, 0x12
        /*000e*/ 	.short	(.L_5 - .L_4)
	.align		4
.L_4:
        /*0010*/ 	.word	index@(triton_poi_fused__native_batch_norm_legit_no_training_convolution_39)
        /*0014*/ 	.word	0x00000000


	//----- nvinfo : EIATTR_FRAME_SIZE
	.align		4
.L_5:
        /*0018*/ 	.byte	0x04, 0x11
        /*001a*/ 	.short	(.L_7 - .L_6)
	.align		4
.L_6:
        /*001c*/ 	.word	index@(triton_poi_fused__native_batch_norm_legit_no_training_convolution_39)
        /*0020*/ 	.word	0x00000000


	//----- nvinfo : EIATTR_MIN_STACK_SIZE
	.align		4
.L_7:
        /*0024*/ 	.byte	0x04, 0x12
        /*0026*/ 	.short	(.L_9 - .L_8)
	.align		4
.L_8:
        /*0028*/ 	.word	index@(triton_poi_fused__native_batch_norm_legit_no_training_convolution_39)
        /*002c*/ 	.word	0x00000000
.L_9:


//--------------------- .nv.info.triton_poi_fused__native_batch_norm_legit_no_training_convolution_39 --------------------------
	.section	.nv.info.triton_poi_fused__native_batch_norm_legit_no_training_convolution_39,"",@"SHT_CUDA_INFO"
	.sectionflags	@""
	.align	4


	//----- nvinfo : EIATTR_CUDA_API_VERSION
	.align		4
        /*0000*/ 	.byte	0x04, 0x37
        /*0002*/ 	.short	(.L_11 - .L_10)
.L_10:
        /*0004*/ 	.word	0x0000007c


	//----- nvinfo : EIATTR_KPARAM_INFO
	.align		4
.L_11:
        /*0008*/ 	.byte	0x04, 0x17
        /*000a*/ 	.short	(.L_13 - .L_12)
.L_12:
        /*000c*/ 	.word	0x00000000
        /*0010*/ 	.short	0x0007
        /*0012*/ 	.short	0x0038
        /*0014*/ 	.byte	0x00, 0xf0, 0x11, 0x00


	//----- nvinfo : EIATTR_KPARAM_INFO
	.align		4
.L_13:
        /*0018*/ 	.byte	0x04, 0x17
        /*001a*/ 	.short	(.L_15 - .L_14)
.L_14:
        /*001c*/ 	.word	0x00000000
        /*0020*/ 	.short	0x0006
        /*0022*/ 	.short	0x0030
        /*0024*/ 	.byte	0x00, 0xf4, 0x21, 0x00


	//----- nvinfo : EIATTR_KPARAM_INFO
	.align		4
.L_15:
        /*0028*/ 	.byte	0x04, 0x17
        /*002a*/ 	.short	(.L_17 - .L_16)
.L_16:
        /*002c*/ 	.word	0x00000000
        /*0030*/ 	.short	0x0005
        /*0032*/ 	.short	0x0028
        /*0034*/ 	.byte	0x00, 0xf4, 0x21, 0x00


	//----- nvinfo : EIATTR_KPARAM_INFO
	.align		4
.L_17:
        /*0038*/ 	.byte	0x04, 0x17
        /*003a*/ 	.short	(.L_19 - .L_18)
.L_18:
        /*003c*/ 	.word	0x00000000
        /*0040*/ 	.short	0x0004
        /*0042*/ 	.short	0x0020
        /*0044*/ 	.byte	0x00, 0xf4, 0x21, 0x00


	//----- nvinfo : EIATTR_KPARAM_INFO
	.align		4
.L_19:
        /*0048*/ 	.byte	0x04, 0x17
        /*004a*/ 	.short	(.L_21 - .L_20)
.L_20:
        /*004c*/ 	.word	0x00000000
        /*0050*/ 	.short	0x0003
        /*0052*/ 	.short	0x0018
        /*0054*/ 	.byte	0x00, 0xf4, 0x21, 0x00


	//----- nvinfo : EIATTR_KPARAM_INFO
	.align		4
.L_21:
        /*0058*/ 	.byte	0x04, 0x17
        /*005a*/ 	.short	(.L_23 - .L_22)
.L_22:
        /*005c*/ 	.word	0x00000000
        /*0060*/ 	.short	0x0002
        /*0062*/ 	.short	0x0010
        /*0064*/ 	.byte	0x00, 0xf4, 0x21, 0x00


	//----- nvinfo : EIATTR_KPARAM_INFO
	.align		4
.L_23:
        /*0068*/ 	.byte	0x04, 0x17
        /*006a*/ 	.short	(.L_25 - .L_24)
.L_24:
        /*006c*/ 	.word	0x00000000
        /*0070*/ 	.short	0x0001
        /*0072*/ 	.short	0x0008
        /*0074*/ 	.byte	0x00, 0xf4, 0x21, 0x00


	//----- nvinfo : EIATTR_KPARAM_INFO
	.align		4
.L_25:
        /*0078*/ 	.byte	0x04, 0x17
        /*007a*/ 	.short	(.L_27 - .L_26)
.L_26:
        /*007c*/ 	.word	0x00000000
        /*0080*/ 	.short	0x0000
        /*0082*/ 	.short	0x0000
        /*0084*/ 	.byte	0x00, 0xf4, 0x21, 0x00


	//----- nvinfo : EIATTR_SPARSE_MMA_MASK
	.align		4
.L_27:
        /*0088*/ 	.byte	0x03, 0x50
        /*008a*/ 	.short	0x0000


	//----- nvinfo : EIATTR_MAXREG_COUNT
	.align		4
        /*008c*/ 	.byte	0x03, 0x1b
        /*008e*/ 	.short	0x00ff


	//----- nvinfo : EIATTR_EXIT_INSTR_OFFSETS
	.align		4
        /*0090*/ 	.byte	0x04, 0x1c
        /*0092*/ 	.short	(.L_29 - .L_28)


	//   ....[0]....
.L_28:
        /*0094*/ 	.word	0x00000320


	//   ....[1]....
        /*0098*/ 	.word	0x00000340


	//----- nvinfo : EIATTR_REQNTID
	.align		4
.L_29:
        /*009c*/ 	.byte	0x04, 0x10
        /*009e*/ 	.short	(.L_31 - .L_30)
.L_30:
        /*00a0*/ 	.word	0x00000080
        /*00a4*/ 	.word	0x00000001
        /*00a8*/ 	.word	0x00000001


	//----- nvinfo : EIATTR_CBANK_PARAM_SIZE
	.align		4
.L_31:
        /*00ac*/ 	.byte	0x03, 0x19
        /*00ae*/ 	.short	0x003c


	//----- nvinfo : EIATTR_PARAM_CBANK
	.align		4
        /*00b0*/ 	.byte	0x04, 0x0a
        /*00b2*/ 	.short	(.L_33 - .L_32)
	.align		4
.L_32:
        /*00b4*/ 	.word	index@(.nv.constant0.triton_poi_fused__native_batch_norm_legit_no_training_convolution_39)
        /*00b8*/ 	.short	0x0210
        /*00ba*/ 	.short	0x003c


	//----- nvinfo : EIATTR_SW_WAR
	.align		4
.L_33:
        /*00bc*/ 	.byte	0x04, 0x36
        /*00be*/ 	.short	(.L_35 - .L_34)
.L_34:
        /*00c0*/ 	.word	0x00000008
.L_35:


//--------------------- .nv.callgraph             --------------------------
	.section	.nv.callgraph,"",@"SHT_CUDA_CALLGRAPH"
	.align	4
	.sectionentsize	8
	.align		4
        /*0000*/ 	.word	0x00000000
	.align		4
        /*0004*/ 	.word	0xffffffff
	.align		4
        /*0008*/ 	.word	0x00000000
	.align		4
        /*000c*/ 	.word	0xfffffffe
	.align		4
        /*0010*/ 	.word	0x00000000
	.align		4
        /*0014*/ 	.word	0xfffffffd
	.align		4
        /*0018*/ 	.word	0x00000000
	.align		4
        /*001c*/ 	.word	0xfffffffc


//--------------------- .nv.constant4             --------------------------
	.section	.nv.constant4,"a",@progbits
	.align	8
	.align		8
.nv.constant4:
        /*0000*/ 	.dword	_$_str
	.align		8
        /*0008*/ 	.dword	_$_str_$_2


//--------------------- .text.triton_poi_fused__native_batch_norm_legit_no_training_convolution_39 --------------------------
	.section	.text.triton_poi_fused__native_batch_norm_legit_no_training_convolution_39,"ax",@progbits
	.align	128
        .global         triton_poi_fused__native_batch_norm_legit_no_training_convolution_39
        .type           triton_poi_fused__native_batch_norm_legit_no_training_convolution_39,@function
        .size           triton_poi_fused__native_batch_norm_legit_no_training_convolution_39,(.L_x_1 - triton_poi_fused__native_batch_norm_legit_no_training_convolution_39)
        .other          triton_poi_fused__native_batch_norm_legit_no_training_convolution_39,@"STO_CUDA_ENTRY STV_DEFAULT"
triton_poi_fused__native_batch_norm_legit_no_training_convolution_39:
.text.triton_poi_fused__native_batch_norm_legit_no_training_convolution_39:
[----:B------:R-:W0:Y:S01]  /*0000*/  LDC R1, c[0x0][0x28] ;  /* 0x00000a00ff017b82 */ /* 0x000e220000000800 */
[----:B------:R-:W1:Y:S07]  /*0010*/  S2R R0, SR_TID.X ;  /* 0x0000000000007919 */ /* 0x000e6e0000002100 */
[----:B------:R-:W2:Y:S01]  /*0020*/  LDC.64 R12, c[0x0][0x228] ;  /* 0x00008a00ff0c7b82 */ /* 0x000ea20000000a00 */
[----:B------:R-:W-:Y:S01]  /*0030*/  CS2R R4, SRZ ;  /* 0x0000000000047805 */ /* 0x000fe2000001ff00 */
[----:B------:R-:W-:Y:S01]  /*0040*/  ULDC.64 UR4, c[0x0][0x208] ;  /* 0x0000820000047ab9 */ /* 0x000fe20000000a00 */
[----:B------:R-:W3:Y:S05]  /*0050*/  S2R R3, SR_CTAID.X ;  /* 0x0000000000037919 */ /* 0x000eea0000002500 */
[----:B------:R-:W4:Y:S08]  /*0060*/  LDC.64 R10, c[0x0][0x218] ;  /* 0x00008600ff0a7b82 */ /* 0x000f300000000a00 */
[----:B------:R-:W5:Y:S08]  /*0070*/  LDC.64 R14, c[0x0][0x220] ;  /* 0x00008800ff0e7b82 */ /* 0x000f700000000a00 */
[----:B------:R-:W5:Y:S01]  /*0080*/  LDC.64 R16, c[0x0][0x230] ;  /* 0x00008c00ff107b82 */ /* 0x000f620000000a00 */
[----:B-1----:R-:W-:-:S07]  /*0090*/  LOP3.LUT R0, R0, 0x7f, RZ, 0xc0, !PT ;  /* 0x0000007f00007812 */ /* 0x002fce00078ec0ff */
[----:B------:R-:W1:Y:S01]  /*00a0*/  LDC.64 R6, c[0x0][0x238] ;  /* 0x00008e00ff067b82 */ /* 0x000e620000000a00 */
[----:B---3--:R-:W-:-:S04]  /*00b0*/  LEA R0, R3, R0, 0x7 ;  /* 0x0000000003007211 */ /* 0x008fc800078e38ff */
[C---:B------:R-:W-:Y:S01]  /*00c0*/  ISETP.GE.AND P2, PT, R0.reuse, 0x5140, PT ;  /* 0x000051400000780c */ /* 0x040fe20003f46270 */
[----:B------:R-:W-:-:S05]  /*00d0*/  IMAD.HI R2, R0, 0x64d319ff, RZ ;  /* 0x64d319ff00027827 */ /* 0x000fca00078e02ff */
[----:B------:R-:W-:-:S04]  /*00e0*/  SHF.R.U32.HI R3, RZ, 0x1f, R2 ;  /* 0x0000001fff037819 */ /* 0x000fc80000011602 */
[----:B------:R-:W-:-:S05]  /*00f0*/  LEA.HI.SX32 R3, R2, R3, 0x19 ;  /* 0x0000000302037211 */ /* 0x000fca00078fcaff */
[----:B------:R-:W-:Y:S02]  /*0100*/  IMAD R19, R3, -0x145, R0 ;  /* 0xfffffebb03137824 */ /* 0x000fe400078e0200 */
[----:B------:R-:W3:Y:S02]  /*0110*/  LDC.64 R2, c[0x0][0x210] ;  /* 0x00008400ff027b82 */ /* 0x000ee40000000a00 */
[----:B--2---:R-:W-:-:S05]  /*0120*/  IMAD.WIDE R12, R19, 0x4, R12 ;  /* 0x00000004130c7825 */ /* 0x004fca00078e020c */
[----:B------:R5:W2:Y:S01]  /*0130*/  @!P2 LDG.E.EL R4, desc[UR4][R12.64] ;  /* 0x000000040c04a981 */ /* 0x000aa2000c2e1900 */
[----:B------:R-:W-:Y:S01]  /*0140*/  CS2R R8, SRZ ;  /* 0x0000000000087805 */ /* 0x000fe2000001ff00 */
[----:B----4-:R-:W-:-:S05]  /*0150*/  IMAD.WIDE R10, R19, 0x4, R10 ;  /* 0x00000004130a7825 */ /* 0x010fca00078e020a */
[----:B------:R4:W2:Y:S01]  /*0160*/  @!P2 LDG.E.EL R5, desc[UR4][R10.64] ;  /* 0x000000040a05a981 */ /* 0x0008a2000c2e1900 */
[----:B-----5:R-:W-:-:S04]  /*0170*/  IMAD.WIDE R12, R19, 0x4, R14 ;  /* 0x00000004130c7825 */ /* 0x020fc800078e020e */
[----:B---3--:R-:W-:Y:S01]  /*0180*/  IMAD.WIDE R2, R0, 0x4, R2 ;  /* 0x0000000400027825 */ /* 0x008fe200078e0202 */
[----:B------:R-:W3:Y:S04]  /*0190*/  @!P2 LDG.E.EL R9, desc[UR4][R12.64] ;  /* 0x000000040c09a981 */ /* 0x000ee8000c2e1900 */
[----:B------:R-:W5:Y:S01]  /*01a0*/  @!P2 LDG.E R8, desc[UR4][R2.64] ;  /* 0x000000040208a981 */ /* 0x000f62000c1e1900 */
[----:B0-----:R-:W-:-:S04]  /*01b0*/  IMAD.WIDE R14, R19, 0x4, R16 ;  /* 0x00000004130e7825 */ /* 0x001fc800078e0210 */
[----:B-1----:R-:W-:Y:S01]  /*01c0*/  IMAD.WIDE R16, R19, 0x4, R6 ;  /* 0x0000000413107825 */ /* 0x002fe200078e0206 */
[----:B------:R-:W-:Y:S01]  /*01d0*/  CS2R R18, SRZ ;  /* 0x0000000000127805 */ /* 0x000fe2000001ff00 */
[----:B----4-:R-:W-:Y:S01]  /*01e0*/  HFMA2.MMA R11, -RZ, RZ, 1.625, 0 ;  /* 0x3e800000ff0b7435 */ /* 0x010fe200000001ff */
[----:B------:R-:W0:Y:S04]  /*01f0*/  LDC.64 R6, c[0x0][0x240] ;  /* 0x00009000ff067b82 */ /* 0x000e280000000a00 */
[----:B------:R-:W4:Y:S04]  /*0200*/  @!P2 LDG.E.EL R18, desc[UR4][R14.64] ;  /* 0x000000040e12a981 */ /* 0x000f28000c2e1900 */
[----:B------:R-:W4:Y:S01]  /*0210*/  @!P2 LDG.E.EL R19, desc[UR4][R16.64] ;  /* 0x000000041013a981 */ /* 0x000f22000c2e1900 */
[----:B0-----:R-:W-:-:S04]  /*0220*/  IMAD.WIDE R6, R0, 0x4, R6 ;  /* 0x0000000400067825 */ /* 0x001fc800078e0206 */
[----:B--2---:R-:W-:-:S04]  /*0230*/  FADD R4, R4, 9.9999997473787516356e-06 ;  /* 0x3727c5ac04047421 */ /* 0x004fc80000000000 */
[----:B------:R-:W0:Y:S02]  /*0240*/  MUFU.SQRT R20, R4 ;  /* 0x0000000400147308 */ /* 0x000e240000002000 */
[C---:B0-----:R-:W-:Y:S02]  /*0250*/  FSETP.GT.AND P0, PT, R20.reuse, 8.50705917302346158658e+37, PT ;  /* 0x7e8000001400780b */ /* 0x041fe40003f04000 */
[----:B------:R-:W-:-:S11]  /*0260*/  FSETP.GEU.AND P1, PT, R20, 1.175494350822287508e-38, PT ;  /* 0x008000001400780b */ /* 0x000fd60003f2e000 */
[----:B------:R-:W-:-:S04]  /*0270*/  @P0 FMUL R20, R20, 0.25 ;  /* 0x3e80000014140820 */ /* 0x000fc80000400000 */
[----:B------:R-:W-:-:S06]  /*0280*/  @!P1 FMUL R20, R20, 16777216 ;  /* 0x4b80000014149820 */ /* 0x000fcc0000400000 */
[----:B------:R-:W0:Y:S01]  /*0290*/  MUFU.RCP R20, R20 ;  /* 0x0000001400147308 */ /* 0x000e220000001000 */
[----:B------:R-:W-:Y:S01]  /*02a0*/  FSEL R11, R11, 1, P0 ;  /* 0x3f8000000b0b7808 */ /* 0x000fe20000000000 */
[----:B-----5:R-:W-:-:S04]  /*02b0*/  FADD R5, R5, R8 ;  /* 0x0000000805057221 */ /* 0x020fc80000000000 */
[----:B------:R-:W-:Y:S01]  /*02c0*/  @!P1 FMUL R11, R11, 16777216 ;  /* 0x4b8000000b0b9820 */ /* 0x000fe20000400000 */
[----:B---3--:R-:W-:Y:S01]  /*02d0*/  FADD R9, R5, -R9 ;  /* 0x8000000905097221 */ /* 0x008fe20000000000 */
[----:B------:R1:W-:Y:S02]  /*02e0*/  @!P2 STG.E desc[UR4][R2.64], R5 ;  /* 0x000000050200a986 */ /* 0x0003e4000c101904 */
[----:B0-----:R-:W-:-:S04]  /*02f0*/  FMUL R4, R20, R11 ;  /* 0x0000000b14047220 */ /* 0x001fc80000400000 */
[----:B------:R-:W-:-:S04]  /*0300*/  FMUL R4, R9, R4 ;  /* 0x0000000409047220 */ /* 0x000fc80000400000 */
[----:B----4-:R-:W-:Y:S01]  /*0310*/  FFMA R19, R4, R18, R19 ;  /* 0x0000001204137223 */ /* 0x010fe20000000013 */
[----:B-1----:R-:W-:Y:S06]  /*0320*/  @P2 EXIT ;  /* 0x000000000000294d */ /* 0x002fec0003800000 */
[----:B------:R-:W-:Y:S01]  /*0330*/  STG.E desc[UR4][R6.64], R19 ;  /* 0x0000001306007986 */ /* 0x000fe2000c101904 */
[----:B------:R-:W-:Y:S05]  /*0340*/  EXIT ;  /* 0x000000000000794d */ /* 0x000fea0003800000 */
.L_x_0:
[----:B------:R-:W-:-:S00]  /*0350*/  BRA `(.L_x_0) ;  /* 0xfffffffc00fc7947 */ /* 0x000fc0000383ffff */
[----:B------:R-:W-:-:S00]  /*0360*/  NOP ;  /* 0x0000000000007918 */ /* 0x000fc00000000000 */
        /* <DEDUP_REMOVED lines=9> */
.L_x_1:


//--------------------- .nv.global.init           --------------------------
	.section	.nv.global.init,"aw",@progbits
.nv.global.init:
	.type		_$_str,@object
	.size		_$_str,(_$_str_$_2 - _$_str)
_$_str:
        /*0000*/ 	.byte	0x5f, 0x5f, 0x43, 0x55, 0x44, 0x41, 0x5f, 0x46, 0x54, 0x5a, 0x00
	.type		_$_str_$_2,@object
	.size		_$_str_$_2,(.L_1 - _$_str_$_2)
_$_str_$_2:
        /*000b*/ 	.byte	0x5f, 0x5f, 0x43, 0x55, 0x44, 0x41, 0x5f, 0x50, 0x52, 0x45, 0x43, 0x5f, 0x53, 0x51, 0x52, 0x54
        /*001b*/ 	.byte	0x00
.L_1:


//--------------------- .nv.constant0.triton_poi_fused__native_batch_norm_legit_no_training_convolution_39 --------------------------
	.section	.nv.constant0.triton_poi_fused__native_batch_norm_legit_no_training_convolution_39,"a",@progbits
	.sectionflags	@""
	.align	4
.nv.constant0.triton_poi_fused__native_batch_norm_legit_no_training_convolution_39:
	.zero		588
